	.headerflags	@"EF_CUDA_TEXMODE_UNIFIED EF_CUDA_64BIT_ADDRESS EF_CUDA_SM89 EF_CUDA_VIRTUAL_SM(EF_CUDA_SM89)"
	.elftype	@"ET_EXEC"


//--------------------- .nv.info                  --------------------------
	.section	.nv.info,"",@"SHT_CUDA_INFO"
	.align	4


	//----- nvinfo : EIATTR_REGCOUNT
	.align		4
        /*0000*/ 	.byte	0x04, 0x2f
        /*0002*/ 	.short	(.L_2 - .L_1)
	.align		4
.L_1:
        /*0004*/ 	.word	index@(triton__0d1d2d3d4d5d67de)
        /*0008*/ 	.word	0x00000028


	//----- nvinfo : EIATTR_MAX_STACK_SIZE
	.align		4
.L_2:
        /*000c*/ 	.byte	0x04, 0x23
        /*000e*/ 	.short	(.L_4 - .L_3)
	.align		4
.L_3:
        /*0010*/ 	.word	index@(triton__0d1d2d3d4d5d67de)
        /*0014*/ 	.word	0x00000000


	//----- nvinfo : EIATTR_MIN_STACK_SIZE
	.align		4
.L_4:
        /*0018*/ 	.byte	0x04, 0x12
        /*001a*/ 	.short	(.L_6 - .L_5)
	.align		4
.L_5:
        /*001c*/ 	.word	index@(triton__0d1d2d3d4d5d67de)
        /*0020*/ 	.word	0x00000000


	//----- nvinfo : EIATTR_FRAME_SIZE
	.align		4
.L_6:
        /*0024*/ 	.byte	0x04, 0x11
        /*0026*/ 	.short	(.L_8 - .L_7)
	.align		4
.L_7:
        /*0028*/ 	.word	index@(triton__0d1d2d3d4d5d67de)
        /*002c*/ 	.word	0x00000000
.L_8:


//--------------------- .nv.info.triton__0d1d2d3d4d5d67de --------------------------
	.section	.nv.info.triton__0d1d2d3d4d5d67de,"",@"SHT_CUDA_INFO"
	.align	4


	//----- nvinfo : EIATTR_CUDA_API_VERSION
	.align		4
        /*0000*/ 	.byte	0x04, 0x37
        /*0002*/ 	.short	(.L_10 - .L_9)
.L_9:
        /*0004*/ 	.word	0x0000007b


	//----- nvinfo : EIATTR_PARAM_CBANK
	.align		4
.L_10:
        /*0008*/ 	.byte	0x04, 0x0a
        /*000a*/ 	.short	(.L_12 - .L_11)
	.align		4
.L_11:
        /*000c*/ 	.word	index@(.nv.constant0.triton__0d1d2d3d4d5d67de)
        /*0010*/ 	.short	0x0160
        /*0012*/ 	.short	0x0038


	//----- nvinfo : EIATTR_CBANK_PARAM_SIZE
	.align		4
.L_12:
        /*0014*/ 	.byte	0x03, 0x19
        /*0016*/ 	.short	0x0038


	//----- nvinfo : EIATTR_KPARAM_INFO
	.align		4
        /*0018*/ 	.byte	0x04, 0x17
        /*001a*/ 	.short	(.L_14 - .L_13)
.L_13:
        /*001c*/ 	.word	0x00000000
        /*0020*/ 	.short	0x0007
        /*0022*/ 	.short	0x0034
        /*0024*/ 	.byte	0x00, 0xf0, 0x11, 0x00


	//----- nvinfo : EIATTR_KPARAM_INFO
	.align		4
.L_14:
        /*0028*/ 	.byte	0x04, 0x17
        /*002a*/ 	.short	(.L_16 - .L_15)
.L_15:
        /*002c*/ 	.word	0x00000000
        /*0030*/ 	.short	0x0006
        /*0032*/ 	.short	0x0030
        /*0034*/ 	.byte	0x00, 0xf0, 0x11, 0x00


	//----- nvinfo : EIATTR_KPARAM_INFO
	.align		4
.L_16:
        /*0038*/ 	.byte	0x04, 0x17
        /*003a*/ 	.short	(.L_18 - .L_17)
.L_17:
        /*003c*/ 	.word	0x00000000
        /*0040*/ 	.short	0x0005
        /*0042*/ 	.short	0x0028
        /*0044*/ 	.byte	0x00, 0xf0, 0x21, 0x00


	//----- nvinfo : EIATTR_KPARAM_INFO
	.align		4
.L_18:
        /*0048*/ 	.byte	0x04, 0x17
        /*004a*/ 	.short	(.L_20 - .L_19)
.L_19:
        /*004c*/ 	.word	0x00000000
        /*0050*/ 	.short	0x0004
        /*0052*/ 	.short	0x0020
        /*0054*/ 	.byte	0x00, 0xf0, 0x21, 0x00


	//----- nvinfo : EIATTR_KPARAM_INFO
	.align		4
.L_20:
        /*0058*/ 	.byte	0x04, 0x17
        /*005a*/ 	.short	(.L_22 - .L_21)
.L_21:
        /*005c*/ 	.word	0x00000000
        /*0060*/ 	.short	0x0003
        /*0062*/ 	.short	0x0018
        /*0064*/ 	.byte	0x00, 0xf0, 0x21, 0x00


	//----- nvinfo : EIATTR_KPARAM_INFO
	.align		4
.L_22:
        /*0068*/ 	.byte	0x04, 0x17
        /*006a*/ 	.short	(.L_24 - .L_23)
.L_23:
        /*006c*/ 	.word	0x00000000
        /*0070*/ 	.short	0x0002
        /*0072*/ 	.short	0x0010
        /*0074*/ 	.byte	0x00, 0xf0, 0x21, 0x00


	//----- nvinfo : EIATTR_KPARAM_INFO
	.align		4
.L_24:
        /*0078*/ 	.byte	0x04, 0x17
        /*007a*/ 	.short	(.L_26 - .L_25)
.L_25:
        /*007c*/ 	.word	0x00000000
        /*0080*/ 	.short	0x0001
        /*0082*/ 	.short	0x0008
        /*0084*/ 	.byte	0x00, 0xf0, 0x21, 0x00


	//----- nvinfo : EIATTR_KPARAM_INFO
	.align		4
.L_26:
        /*0088*/ 	.byte	0x04, 0x17
        /*008a*/ 	.short	(.L_28 - .L_27)
.L_27:
        /*008c*/ 	.word	0x00000000
        /*0090*/ 	.short	0x0000
        /*0092*/ 	.short	0x0000
        /*0094*/ 	.byte	0x00, 0xf0, 0x21, 0x00


	//----- nvinfo : EIATTR_MAXREG_COUNT
	.align		4
.L_28:
        /*0098*/ 	.byte	0x03, 0x1b
        /*009a*/ 	.short	0x00ff


	//----- nvinfo : EIATTR_COOP_GROUP_MASK_REGIDS
	.align		4
        /*009c*/ 	.byte	0x04, 0x29
        /*009e*/ 	.short	(.L_30 - .L_29)


	//   ....[0]....
.L_29:
        /*00a0*/ 	.word	0xffffffff


	//   ....[1]....
        /*00a4*/ 	.word	0xffffffff


	//   ....[2]....
        /*00a8*/ 	.word	0xffffffff


	//   ....[3]....
        /*00ac*/ 	.word	0xffffffff


	//   ....[4]....
        /*00b0*/ 	.word	0xffffffff


	//   ....[5]....
        /*00b4*/ 	.word	0xffffffff


	//   ....[6]....
        /*00b8*/ 	.word	0xffffffff


	//   ....[7]....
        /*00bc*/ 	.word	0xffffffff


	//   ....[8]....
        /*00c0*/ 	.word	0xffffffff


	//   ....[9]....
        /*00c4*/ 	.word	0xffffffff


	//   ....[10]....
        /*00c8*/ 	.word	0xffffffff


	//   ....[11]....
        /*00cc*/ 	.word	0xffffffff


	//   ....[12]....
        /*00d0*/ 	.word	0xffffffff


	//   ....[13]....
        /*00d4*/ 	.word	0xffffffff


	//   ....[14]....
        /*00d8*/ 	.word	0xffffffff


	//   ....[15]....
        /*00dc*/ 	.word	0xffffffff


	//----- nvinfo : EIATTR_COOP_GROUP_INSTR_OFFSETS
	.align		4
.L_30:
        /*00e0*/ 	.byte	0x04, 0x28
        /*00e2*/ 	.short	(.L_32 - .L_31)


	//   ....[0]....
.L_31:
        /*00e4*/ 	.word	0x00000710


	//   ....[1]....
        /*00e8*/ 	.word	0x00000730


	//   ....[2]....
        /*00ec*/ 	.word	0x00000750


	//   ....[3]....
        /*00f0*/ 	.word	0x00000770


	//   ....[4]....
        /*00f4*/ 	.word	0x00000790


	//   ....[5]....
        /*00f8*/ 	.word	0x000007f0


	//   ....[6]....
        /*00fc*/ 	.word	0x00000810


	//   ....[7]....
        /*0100*/ 	.word	0x00000830


	//   ....[8]....
        /*0104*/ 	.word	0x00001120


	//   ....[9]....
        /*0108*/ 	.word	0x00001140


	//   ....[10]....
        /*010c*/ 	.word	0x00001160


	//   ....[11]....
        /*0110*/ 	.word	0x00001180


	//   ....[12]....
        /*0114*/ 	.word	0x000011a0


	//   ....[13]....
        /*0118*/ 	.word	0x00001200


	//   ....[14]....
        /*011c*/ 	.word	0x00001220


	//   ....[15]....
        /*0120*/ 	.word	0x00001240


	//----- nvinfo : EIATTR_EXIT_INSTR_OFFSETS
	.align		4
.L_32:
        /*0124*/ 	.byte	0x04, 0x1c
        /*0126*/ 	.short	(.L_34 - .L_33)


	//   ....[0]....
.L_33:
        /*0128*/ 	.word	0x00001b70


	//----- nvinfo : EIATTR_MAX_THREADS
	.align		4
.L_34:
        /*012c*/ 	.byte	0x04, 0x05
        /*012e*/ 	.short	(.L_36 - .L_35)
.L_35:
        /*0130*/ 	.word	0x00000100
        /*0134*/ 	.word	0x00000001
        /*0138*/ 	.word	0x00000001
.L_36:


//--------------------- .nv.rel.action            --------------------------
	.section	.nv.rel.action,"",@"SHT_CUDA_RELOCINFO"
	.align	8
	.sectionentsize	8
        /*0000*/ 	.byte	0x73, 0x00, 0x00, 0x00, 0x00, 0x00, 0x00, 0x00, 0x00, 0x00, 0x00, 0x11, 0x25, 0x00, 0x05, 0x36


//--------------------- .nv.constant0.triton__0d1d2d3d4d5d67de --------------------------
	.section	.nv.constant0.triton__0d1d2d3d4d5d67de,"a",@progbits
	.align	4
.nv.constant0.triton__0d1d2d3d4d5d67de:
	.zero		408


//--------------------- .text.triton__0d1d2d3d4d5d67de --------------------------
	.section	.text.triton__0d1d2d3d4d5d67de,"ax",@progbits
	.sectionflags	@"SHF_BARRIERS=1"
	.sectioninfo	@"SHI_REGISTERS=40"
	.align	128
        .global         triton__0d1d2d3d4d5d67de
        .type           triton__0d1d2d3d4d5d67de,@function
        .size           triton__0d1d2d3d4d5d67de,(.L_x_3 - triton__0d1d2d3d4d5d67de)
        .other          triton__0d1d2d3d4d5d67de,@"STO_CUDA_ENTRY STV_DEFAULT"
triton__0d1d2d3d4d5d67de:
.text.triton__0d1d2d3d4d5d67de:
[----:B------:R-:W-:-:S02]  /*0000*/  MOV R1, c[0x0][0x28] ;  /* 0x00000a0000017a02 */ /* 0x000fc40000000f00 */
[----:B------:R-:W0:Y:S01]  /*0010*/  S2R R2, SR_TID.X ;  /* 0x0000000000027919 */ /* 0x000e220000002100 */
[----:B------:R-:W-:Y:S01]  /*0020*/  MOV R15, 0x2 ;  /* 0x00000002000f7802 */ /* 0x000fe20000000f00 */
[----:B------:R-:W-:Y:S01]  /*0030*/  CS2R R8, SRZ ;  /* 0x0000000000087805 */ /* 0x000fe2000001ff00 */
[----:B------:R-:W-:Y:S01]  /*0040*/  CS2R R10, SRZ ;  /* 0x00000000000a7805 */ /* 0x000fe2000001ff00 */
[----:B------:R-:W1:Y:S01]  /*0050*/  S2R R0, SR_CTAID.X ;  /* 0x0000000000007919 */ /* 0x000e620000002500 */
[----:B------:R-:W-:Y:S01]  /*0060*/  CS2R R4, SRZ ;  /* 0x0000000000047805 */ /* 0x000fe2000001ff00 */
[----:B------:R-:W-:Y:S01]  /*0070*/  ULDC.64 UR6, c[0x0][0x118] ;  /* 0x0000460000067ab9 */ /* 0x000fe20000000a00 */
[----:B0-----:R-:W-:-:S04]  /*0080*/  LOP3.LUT R16, R2, 0xff, RZ, 0xc0, !PT ;  /* 0x000000ff02107812 */ /* 0x001fc800078ec0ff */
[----:B------:R-:W-:Y:S02]  /*0090*/  SHF.L.U32 R33, R16, 0x3, RZ ;  /* 0x0000000310217819 */ /* 0x000fe400000006ff */
[C---:B-1----:R-:W-:Y:S02]  /*00a0*/  ISETP.GE.AND P1, PT, R0.reuse, 0x4, PT ;  /* 0x000000040000780c */ /* 0x042fe40003f26270 */
[----:B------:R-:W-:Y:S01]  /*00b0*/  IADD3 R7, R33, 0x800, RZ ;  /* 0x0000080021077810 */ /* 0x000fe20007ffe0ff */
[----:B------:R-:W-:-:S03]  /*00c0*/  IMAD R12, R0, 0x900, R33 ;  /* 0x00000900000c7824 */ /* 0x000fc600078e0221 */
[----:B------:R-:W-:Y:S01]  /*00d0*/  ISETP.LT.U32.AND P0, PT, R7, 0x900, !P1 ;  /* 0x000009000700780c */ /* 0x000fe20004f01070 */
[----:B------:R-:W-:Y:S02]  /*00e0*/  IMAD R14, R0, 0x900, R7 ;  /* 0x00000900000e7824 */ /* 0x000fe400078e0207 */
[----:B------:R-:W-:Y:S01]  /*00f0*/  CS2R R6, SRZ ;  /* 0x0000000000067805 */ /* 0x000fe2000001ff00 */
[----:B------:R-:W-:-:S04]  /*0100*/  IMAD.WIDE R12, R12, R15, c[0x0][0x160] ;  /* 0x000058000c0c7625 */ /* 0x000fc800078e020f */
[----:B------:R-:W-:Y:S01]  /*0110*/  IMAD.WIDE R14, R14, R15, c[0x0][0x160] ;  /* 0x000058000e0e7625 */ /* 0x000fe200078e020f */
[----:B------:R-:W2:Y:S04]  /*0120*/  @!P1 LDG.E.EL.128 R8, [R12.64] ;  /* 0x000000060c089981 */ /* 0x000ea8000c2e1d00 */
[----:B------:R-:W3:Y:S01]  /*0130*/  @P0 LDG.E.EL.128 R4, [R14.64] ;  /* 0x000000060e040981 */ /* 0x000ee2000c2e1d00 */
[C---:B------:R-:W-:Y:S01]  /*0140*/  LOP3.LUT P2, RZ, R2.reuse, 0x1f, RZ, 0xc0, !PT ;  /* 0x0000001f02ff7812 */ /* 0x040fe2000784c0ff */
[----:B------:R-:W-:Y:S01]  /*0150*/  CS2R R24, SRZ ;  /* 0x0000000000187805 */ /* 0x000fe2000001ff00 */
[----:B------:R-:W-:Y:S01]  /*0160*/  ISETP.GE.AND P3, PT, R2, 0x8, PT ;  /* 0x000000080200780c */ /* 0x000fe20003f66270 */
[----:B------:R-:W-:Y:S01]  /*0170*/  CS2R R26, SRZ ;  /* 0x00000000001a7805 */ /* 0x000fe2000001ff00 */
[----:B------:R-:W-:Y:S01]  /*0180*/  CS2R R30, SRZ ;  /* 0x00000000001e7805 */ /* 0x000fe2000001ff00 */
[----:B------:R-:W-:Y:S01]  /*0190*/  MOV R32, RZ ;  /* 0x000000ff00207202 */ /* 0x000fe20000000f00 */
[----:B------:R-:W-:Y:S01]  /*01a0*/  UPLOP3.LUT UP0, UPT, UPT, UPT, UPT, 0x80, 0x0 ;  /* 0x000000000000789c */ /* 0x000fe20003f0f070 */
[----:B------:R-:W-:Y:S01]  /*01b0*/  MOV R36, RZ ;  /* 0x000000ff00247202 */ /* 0x000fe20000000f00 */
[----:B------:R-:W-:Y:S01]  /*01c0*/  UMOV UR4, URZ ;  /* 0x0000003f00047c82 */ /* 0x000fe20008000000 */
[----:B--2---:R-:W-:-:S02]  /*01d0*/  SEL R8, R8, RZ, !P1 ;  /* 0x000000ff08087207 */ /* 0x004fc40004800000 */
[----:B------:R-:W-:Y:S02]  /*01e0*/  SEL R9, R9, RZ, !P1 ;  /* 0x000000ff09097207 */ /* 0x000fe40004800000 */
[----:B---3--:R-:W-:Y:S02]  /*01f0*/  SEL R17, R4, RZ, P0 ;  /* 0x000000ff04117207 */ /* 0x008fe40000000000 */
[C---:B------:R-:W-:Y:S02]  /*0200*/  PRMT R4, R8.reuse, 0x7632, R4 ;  /* 0x0000763208047816 */ /* 0x040fe40000000004 */
[C---:B------:R-:W-:Y:S01]  /*0210*/  PRMT R18, R17.reuse, 0x7632, R18 ;  /* 0x0000763211127816 */ /* 0x040fe20000000012 */
[----:B------:R-:W-:Y:S01]  /*0220*/  IMAD.U32 R17, R17, 0x10000, RZ ;  /* 0x0001000011117824 */ /* 0x000fe200078e00ff */
[----:B------:R-:W-:Y:S02]  /*0230*/  SHF.L.U32 R8, R8, 0x10, RZ ;  /* 0x0000001008087819 */ /* 0x000fe400000006ff */
[----:B------:R-:W-:Y:S01]  /*0240*/  SHF.L.U32 R4, R4, 0x10, RZ ;  /* 0x0000001004047819 */ /* 0x000fe200000006ff */
[----:B------:R-:W-:Y:S01]  /*0250*/  FMUL R17, R17, R17 ;  /* 0x0000001111117220 */ /* 0x000fe20000400000 */
[----:B------:R-:W-:Y:S01]  /*0260*/  SHF.L.U32 R18, R18, 0x10, RZ ;  /* 0x0000001012127819 */ /* 0x000fe200000006ff */
[----:B------:R-:W-:Y:S01]  /*0270*/  FMUL R8, R8, R8 ;  /* 0x0000000808087220 */ /* 0x000fe20000400000 */
[----:B------:R-:W-:Y:S01]  /*0280*/  SEL R10, R10, RZ, !P1 ;  /* 0x000000ff0a0a7207 */ /* 0x000fe20004800000 */
[----:B------:R-:W-:Y:S01]  /*0290*/  FMUL R4, R4, R4 ;  /* 0x0000000404047220 */ /* 0x000fe20000400000 */
[----:B------:R-:W-:Y:S01]  /*02a0*/  FSEL R17, R17, -RZ, P0 ;  /* 0x800000ff11117208 */ /* 0x000fe20000000000 */
[----:B------:R-:W-:Y:S01]  /*02b0*/  FMUL R18, R18, R18 ;  /* 0x0000001212127220 */ /* 0x000fe20000400000 */
[----:B------:R-:W-:-:S02]  /*02c0*/  FSEL R8, R8, RZ, !P1 ;  /* 0x000000ff08087208 */ /* 0x000fc40004800000 */
[----:B------:R-:W-:Y:S02]  /*02d0*/  FSEL R15, R4, RZ, !P1 ;  /* 0x000000ff040f7208 */ /* 0x000fe40004800000 */
[----:B------:R-:W-:Y:S01]  /*02e0*/  SEL R6, R6, RZ, P0 ;  /* 0x000000ff06067207 */ /* 0x000fe20000000000 */
[----:B------:R-:W-:Y:S01]  /*02f0*/  FADD R4, R8, R17 ;  /* 0x0000001108047221 */ /* 0x000fe20000000000 */
[----:B------:R-:W-:Y:S02]  /*0300*/  SEL R8, R5, RZ, P0 ;  /* 0x000000ff05087207 */ /* 0x000fe40000000000 */
[----:B------:R-:W-:Y:S02]  /*0310*/  PRMT R5, R9, 0x7632, R5 ;  /* 0x0000763209057816 */ /* 0x000fe40000000005 */
[----:B------:R-:W-:Y:S02]  /*0320*/  PRMT R12, R8, 0x7632, R12 ;  /* 0x00007632080c7816 */ /* 0x000fe4000000000c */
[----:B------:R-:W-:-:S02]  /*0330*/  SHF.L.U32 R5, R5, 0x10, RZ ;  /* 0x0000001005057819 */ /* 0x000fc400000006ff */
[----:B------:R-:W-:Y:S02]  /*0340*/  SHF.L.U32 R12, R12, 0x10, RZ ;  /* 0x000000100c0c7819 */ /* 0x000fe400000006ff */
[----:B------:R-:W-:Y:S01]  /*0350*/  SHF.L.U32 R9, R9, 0x10, RZ ;  /* 0x0000001009097819 */ /* 0x000fe200000006ff */
[----:B------:R-:W-:Y:S01]  /*0360*/  FMUL R5, R5, R5 ;  /* 0x0000000505057220 */ /* 0x000fe20000400000 */
[----:B------:R-:W-:Y:S01]  /*0370*/  SHF.L.U32 R13, R8, 0x10, RZ ;  /* 0x00000010080d7819 */ /* 0x000fe200000006ff */
[----:B------:R-:W-:Y:S01]  /*0380*/  FMUL R12, R12, R12 ;  /* 0x0000000c0c0c7220 */ /* 0x000fe20000400000 */
[----:B------:R-:W-:Y:S01]  /*0390*/  FSEL R18, R18, -RZ, P0 ;  /* 0x800000ff12127208 */ /* 0x000fe20000000000 */
[----:B------:R-:W-:Y:S01]  /*03a0*/  FMUL R9, R9, R9 ;  /* 0x0000000909097220 */ /* 0x000fe20000400000 */
[----:B------:R-:W-:Y:S01]  /*03b0*/  IMAD.U32 R8, R10, 0x10000, RZ ;  /* 0x000100000a087824 */ /* 0x000fe200078e00ff */
[----:B------:R-:W-:Y:S01]  /*03c0*/  FMUL R14, R13, R13 ;  /* 0x0000000d0d0e7220 */ /* 0x000fe20000400000 */
[----:B------:R-:W-:Y:S01]  /*03d0*/  SHF.L.U32 R13, R6, 0x10, RZ ;  /* 0x00000010060d7819 */ /* 0x000fe200000006ff */
[----:B------:R-:W-:Y:S01]  /*03e0*/  FADD R15, R15, R18 ;  /* 0x000000120f0f7221 */ /* 0x000fe20000000000 */
[----:B------:R-:W-:Y:S01]  /*03f0*/  PRMT R10, R10, 0x7632, R10 ;  /* 0x000076320a0a7816 */ /* 0x000fe2000000000a */
[----:B------:R-:W-:Y:S01]  /*0400*/  FMUL R8, R8, R8 ;  /* 0x0000000808087220 */ /* 0x000fe20000400000 */
[----:B------:R-:W-:Y:S01]  /*0410*/  PRMT R6, R6, 0x7632, R6 ;  /* 0x0000763206067816 */ /* 0x000fe20000000006 */
[----:B------:R-:W-:Y:S01]  /*0420*/  FMUL R13, R13, R13 ;  /* 0x0000000d0d0d7220 */ /* 0x000fe20000400000 */
[----:B------:R-:W-:Y:S01]  /*0430*/  FSEL R5, R5, RZ, !P1 ;  /* 0x000000ff05057208 */ /* 0x000fe20004800000 */
[----:B------:R-:W-:Y:S01]  /*0440*/  IMAD.U32 R10, R10, 0x10000, RZ ;  /* 0x000100000a0a7824 */ /* 0x000fe200078e00ff */
[----:B------:R-:W-:Y:S01]  /*0450*/  FSEL R12, R12, -RZ, P0 ;  /* 0x800000ff0c0c7208 */ /* 0x000fe20000000000 */
[----:B------:R-:W-:Y:S01]  /*0460*/  FADD R15, R4, R15 ;  /* 0x0000000f040f7221 */ /* 0x000fe20000000000 */
[----:B------:R-:W-:Y:S01]  /*0470*/  FSEL R9, R9, RZ, !P1 ;  /* 0x000000ff09097208 */ /* 0x000fe20004800000 */
[----:B------:R-:W-:Y:S01]  /*0480*/  FMUL R10, R10, R10 ;  /* 0x0000000a0a0a7220 */ /* 0x000fe20000400000 */
[----:B------:R-:W-:Y:S01]  /*0490*/  FSEL R14, R14, -RZ, P0 ;  /* 0x800000ff0e0e7208 */ /* 0x000fe20000000000 */
[----:B------:R-:W-:Y:S01]  /*04a0*/  FADD R12, R5, R12 ;  /* 0x0000000c050c7221 */ /* 0x000fe20000000000 */
[----:B------:R-:W-:-:S02]  /*04b0*/  SEL R11, R11, RZ, !P1 ;  /* 0x000000ff0b0b7207 */ /* 0x000fc40004800000 */
[----:B------:R-:W-:Y:S01]  /*04c0*/  SEL R7, R7, RZ, P0 ;  /* 0x000000ff07077207 */ /* 0x000fe20000000000 */
[----:B------:R-:W-:Y:S01]  /*04d0*/  FADD R14, R9, R14 ;  /* 0x0000000e090e7221 */ /* 0x000fe20000000000 */
[----:B------:R-:W-:Y:S02]  /*04e0*/  SHF.L.U32 R6, R6, 0x10, RZ ;  /* 0x0000001006067819 */ /* 0x000fe400000006ff */
[----:B------:R-:W-:Y:S01]  /*04f0*/  PRMT R4, R11, 0x7632, R4 ;  /* 0x000076320b047816 */ /* 0x000fe20000000004 */
[----:B------:R-:W-:Y:S01]  /*0500*/  FADD R15, R14, R15 ;  /* 0x0000000f0e0f7221 */ /* 0x000fe20000000000 */
[----:B------:R-:W-:Y:S01]  /*0510*/  SHF.L.U32 R5, R7, 0x10, RZ ;  /* 0x0000001007057819 */ /* 0x000fe200000006ff */
[----:B------:R-:W-:Y:S01]  /*0520*/  FMUL R6, R6, R6 ;  /* 0x0000000606067220 */ /* 0x000fe20000400000 */
[----:B------:R-:W-:Y:S01]  /*0530*/  SHF.L.U32 R11, R11, 0x10, RZ ;  /* 0x000000100b0b7819 */ /* 0x000fe200000006ff */
[----:B------:R-:W-:Y:S01]  /*0540*/  FADD R12, R12, R15 ;  /* 0x0000000f0c0c7221 */ /* 0x000fe20000000000 */
[----:B------:R-:W-:Y:S01]  /*0550*/  PRMT R7, R7, 0x7632, R7 ;  /* 0x0000763207077816 */ /* 0x000fe20000000007 */
[----:B------:R-:W-:Y:S01]  /*0560*/  FMUL R5, R5, R5 ;  /* 0x0000000505057220 */ /* 0x000fe20000400000 */
[----:B------:R-:W-:Y:S01]  /*0570*/  FSEL R8, R8, RZ, !P1 ;  /* 0x000000ff08087208 */ /* 0x000fe20004800000 */
[----:B------:R-:W-:Y:S01]  /*0580*/  FMUL R11, R11, R11 ;  /* 0x0000000b0b0b7220 */ /* 0x000fe20000400000 */
[----:B------:R-:W-:-:S02]  /*0590*/  FSEL R13, R13, -RZ, P0 ;  /* 0x800000ff0d0d7208 */ /* 0x000fc40000000000 */
[----:B------:R-:W-:Y:S02]  /*05a0*/  SHF.L.U32 R4, R4, 0x10, RZ ;  /* 0x0000001004047819 */ /* 0x000fe400000006ff */
[----:B------:R-:W-:Y:S01]  /*05b0*/  SHF.L.U32 R7, R7, 0x10, RZ ;  /* 0x0000001007077819 */ /* 0x000fe200000006ff */
[----:B------:R-:W-:Y:S01]  /*05c0*/  FADD R13, R8, R13 ;  /* 0x0000000d080d7221 */ /* 0x000fe20000000000 */
[----:B------:R-:W-:Y:S01]  /*05d0*/  FSEL R9, R10, RZ, !P1 ;  /* 0x000000ff0a097208 */ /* 0x000fe20004800000 */
[----:B------:R-:W-:Y:S01]  /*05e0*/  FMUL R4, R4, R4 ;  /* 0x0000000404047220 */ /* 0x000fe20000400000 */
[----:B------:R-:W-:Y:S01]  /*05f0*/  FSEL R6, R6, -RZ, P0 ;  /* 0x800000ff06067208 */ /* 0x000fe20000000000 */
[----:B------:R-:W-:Y:S01]  /*0600*/  FMUL R7, R7, R7 ;  /* 0x0000000707077220 */ /* 0x000fe20000400000 */
[----:B------:R-:W-:Y:S01]  /*0610*/  FSEL R8, R11, RZ, !P1 ;  /* 0x000000ff0b087208 */ /* 0x000fe20004800000 */
[----:B------:R-:W-:Y:S01]  /*0620*/  FADD R13, R13, R12 ;  /* 0x0000000c0d0d7221 */ /* 0x000fe20000000000 */
[----:B------:R-:W-:Y:S01]  /*0630*/  FSEL R5, R5, -RZ, P0 ;  /* 0x800000ff05057208 */ /* 0x000fe20000000000 */
[----:B------:R-:W-:Y:S01]  /*0640*/  FADD R6, R9, R6 ;  /* 0x0000000609067221 */ /* 0x000fe20000000000 */
[----:B------:R-:W-:-:S02]  /*0650*/  FSEL R4, R4, RZ, !P1 ;  /* 0x000000ff04047208 */ /* 0x000fc40004800000 */
[----:B------:R-:W-:Y:S01]  /*0660*/  FSEL R7, R7, -RZ, P0 ;  /* 0x800000ff07077208 */ /* 0x000fe20000000000 */
[----:B------:R-:W-:Y:S01]  /*0670*/  FADD R5, R8, R5 ;  /* 0x0000000508057221 */ /* 0x000fe20000000000 */
[----:B------:R-:W-:Y:S01]  /*0680*/  FADD R6, R6, R13 ;  /* 0x0000000d06067221 */ /* 0x000fe20000000000 */
[----:B------:R-:W-:Y:S02]  /*0690*/  SHF.R.U32.HI R10, RZ, 0x3, R2 ;  /* 0x00000003ff0a7819 */ /* 0x000fe40000011602 */
[----:B------:R-:W-:Y:S01]  /*06a0*/  FADD R7, R4, R7 ;  /* 0x0000000704077221 */ /* 0x000fe20000000000 */
[----:B------:R-:W-:Y:S01]  /*06b0*/  FADD R6, R5, R6 ;  /* 0x0000000605067221 */ /* 0x000fe20000000000 */
[----:B------:R-:W-:Y:S02]  /*06c0*/  LOP3.LUT R10, R10, 0x1c, RZ, 0xc0, !PT ;  /* 0x0000001c0a0a7812 */ /* 0x000fe400078ec0ff */
[----:B------:R-:W-:Y:S01]  /*06d0*/  LOP3.LUT P0, RZ, R2, 0x7, RZ, 0xc0, !PT ;  /* 0x0000000702ff7812 */ /* 0x000fe2000780c0ff */
[----:B------:R-:W-:Y:S01]  /*06e0*/  FADD R6, R7, R6 ;  /* 0x0000000607067221 */ /* 0x000fe20000000000 */
[----:B------:R-:W-:-:S02]  /*06f0*/  ISETP.EQ.AND P1, PT, R16, RZ, !P1 ;  /* 0x000000ff1000720c */ /* 0x000fc40004f22270 */
[----:B------:R-:W-:Y:S02]  /*0700*/  ISETP.LT.AND P0, PT, R2, 0x8, !P0 ;  /* 0x000000080200780c */ /* 0x000fe40004701270 */
[----:B------:R-:W0:Y:S02]  /*0710*/  SHFL.BFLY PT, R5, R6, 0x10, 0x1f ;  /* 0x0e001f0006057f89 */ /* 0x000e2400000e0000 */
[----:B0-----:R-:W-:-:S05]  /*0720*/  FADD R5, R6, R5 ;  /* 0x0000000506057221 */ /* 0x001fca0000000000 */
        /* <DEDUP_REMOVED lines=8> */
[----:B------:R-:W-:Y:S04]  /*07b0*/  @!P2 STS [R10], R9 ;  /* 0x000000090a00a388 */ /* 0x000fe80000000800 */
[----:B------:R-:W-:Y:S06]  /*07c0*/  BAR.SYNC 0x0 ;  /* 0x0000000000007b1d */ /* 0x000fec0000000000 */
[----:B------:R-:W0:Y:S01]  /*07d0*/  @!P3 LDS R3, [R2.X4] ;  /* 0x000000000203b984 */ /* 0x000e220000004800 */
[----:B------:R-:W-:-:S03]  /*07e0*/  MOV R9, 0x39e38e39 ;  /* 0x39e38e3900097802 */ /* 0x000fc60000000f00 */
[----:B0-----:R-:W0:Y:S02]  /*07f0*/  SHFL.BFLY PT, R4, R3, 0x4, 0x1f ;  /* 0x0c801f0003047f89 */ /* 0x001e2400000e0000 */
[----:B0-----:R-:W-:-:S05]  /*0800*/  FADD R4, R3, R4 ;  /* 0x0000000403047221 */ /* 0x001fca0000000000 */
[----:B------:R-:W0:Y:S02]  /*0810*/  SHFL.BFLY PT, R5, R4, 0x2, 0x1f ;  /* 0x0c401f0004057f89 */ /* 0x000e2400000e0000 */
[----:B0-----:R-:W-:-:S05]  /*0820*/  FADD R5, R4, R5 ;  /* 0x0000000504057221 */ /* 0x001fca0000000000 */
[----:B------:R-:W0:Y:S02]  /*0830*/  SHFL.BFLY PT, R6, R5, 0x1, 0x1f ;  /* 0x0c201f0005067f89 */ /* 0x000e2400000e0000 */
[----:B0-----:R-:W-:Y:S01]  /*0840*/  FADD R7, R5, R6 ;  /* 0x0000000605077221 */ /* 0x001fe20000000000 */
[----:B------:R-:W-:-:S04]  /*0850*/  IMAD.MOV.U32 R5, RZ, RZ, 0x4 ;  /* 0x00000004ff057424 */ /* 0x000fc800078e00ff */
[----:B------:R-:W-:Y:S01]  /*0860*/  @P0 STS [R2.X4], R7 ;  /* 0x0000000702000388 */ /* 0x000fe20000004800 */
[----:B------:R-:W-:-:S03]  /*0870*/  IMAD.WIDE R4, R0, R5, c[0x0][0x180] ;  /* 0x0000600000047625 */ /* 0x000fc600078e0205 */
[----:B------:R-:W-:Y:S06]  /*0880*/  BAR.SYNC 0x0 ;  /* 0x0000000000007b1d */ /* 0x000fec0000000000 */
[----:B------:R-:W0:Y:S04]  /*0890*/  LDS R6, [RZ] ;  /* 0x00000000ff067984 */ /* 0x000e280000000800 */
[----:B------:R-:W-:Y:S06]  /*08a0*/  BAR.SYNC 0x0 ;  /* 0x0000000000007b1d */ /* 0x000fec0000000000 */
[----:B0-----:R-:W-:Y:S01]  /*08b0*/  STS [RZ], R6 ;  /* 0x00000006ff007388 */ /* 0x001fe20000000800 */
[----:B------:R-:W-:-:S03]  /*08c0*/  FFMA R2, R6, R9, 9.9999997473787516356e-06 ;  /* 0x3727c5ac06027423 */ /* 0x000fc60000000009 */
[----:B------:R-:W-:Y:S06]  /*08d0*/  BAR.SYNC 0x0 ;  /* 0x0000000000007b1d */ /* 0x000fec0000000000 */
[----:B------:R-:W0:Y:S01]  /*08e0*/  LDS R3, [RZ] ;  /* 0x00000000ff037984 */ /* 0x000e220000000800 */
[----:B------:R-:W1:Y:S03]  /*08f0*/  MUFU.RSQ R2, R2 ;  /* 0x0000000200027308 */ /* 0x000e660000001400 */
[----:B0-----:R0:W-:Y:S02]  /*0900*/  @P1 STG.E [R4.64], R3 ;  /* 0x0000000304001986 */ /* 0x0011e4000c101906 */
[----:B01----:R-:W-:-:S03]  /*0910*/  IADD3 R3, R33, 0x4, RZ ;  /* 0x0000000421037810 */ /* 0x003fc60007ffe0ff */
.L_x_0:
[C---:B------:R-:W-:Y:S01]  /*0920*/  LOP3.LUT R34, R33.reuse, UR4, RZ, 0xfc, !PT ;  /* 0x0000000421227c12 */ /* 0x040fe2000f8efcff */
[----:B------:R-:W-:Y:S01]  /*0930*/  CS2R R4, SRZ ;  /* 0x0000000000047805 */ /* 0x000fe2000001ff00 */
[----:B------:R-:W-:Y:S01]  /*0940*/  IADD3 R8, P5, R33, UR4, RZ ;  /* 0x0000000421087c10 */ /* 0x000fe2000ffbe0ff */
[----:B------:R-:W-:Y:S01]  /*0950*/  CS2R R6, SRZ ;  /* 0x0000000000067805 */ /* 0x000fe2000001ff00 */
[----:B------:R-:W-:Y:S01]  /*0960*/  ISETP.GE.U32.AND P4, PT, R34, 0x900, PT ;  /* 0x000009002200780c */ /* 0x000fe20003f86070 */
[C---:B------:R-:W-:Y:S01]  /*0970*/  IMAD R28, R0.reuse, 0x900, R34 ;  /* 0x00000900001c7824 */ /* 0x040fe200078e0222 */
[----:B------:R-:W-:Y:S01]  /*0980*/  MOV R17, 0x2 ;  /* 0x0000000200117802 */ /* 0x000fe20000000f00 */
[----:B------:R-:W-:Y:S01]  /*0990*/  IMAD.X R9, RZ, RZ, RZ, P5 ;  /* 0x000000ffff097224 */ /* 0x000fe200028e06ff */
[----:B------:R-:W-:-:S02]  /*09a0*/  ISETP.LT.AND P1, PT, R0, 0x4, !P4 ;  /* 0x000000040000780c */ /* 0x000fc40006721270 */
[----:B------:R-:W-:Y:S01]  /*09b0*/  LEA R22, P5, R8, c[0x0][0x168], 0x2 ;  /* 0x00005a0008167a11 */ /* 0x000fe200078a10ff */
[----:B------:R-:W-:Y:S01]  /*09c0*/  IMAD.WIDE R16, R28, R17, c[0x0][0x160] ;  /* 0x000058001c107625 */ /* 0x000fe200078e0211 */
[----:B------:R-:W-:Y:S01]  /*09d0*/  LOP3.LUT R13, R3, UR4, RZ, 0xfc, !PT ;  /* 0x00000004030d7c12 */ /* 0x000fe2000f8efcff */
[----:B------:R-:W-:Y:S01]  /*09e0*/  CS2R R10, SRZ ;  /* 0x00000000000a7805 */ /* 0x000fe2000001ff00 */
[----:B------:R-:W-:Y:S02]  /*09f0*/  LEA.HI.X R23, R8, c[0x0][0x16c], R9, 0x2, P5 ;  /* 0x00005b0008177a11 */ /* 0x000fe400028f1409 */
[----:B------:R-:W-:Y:S01]  /*0a00*/  MOV R29, 0x4 ;  /* 0x00000004001d7802 */ /* 0x000fe20000000f00 */
[----:B------:R-:W-:Y:S01]  /*0a10*/  CS2R R8, SRZ ;  /* 0x0000000000087805 */ /* 0x000fe2000001ff00 */
[----:B------:R-:W-:Y:S01]  /*0a20*/  IMAD R20, R0, 0x900, R13 ;  /* 0x0000090000147824 */ /* 0x000fe200078e020d */
[----:B------:R-:W-:Y:S02]  /*0a30*/  CS2R R14, SRZ ;  /* 0x00000000000e7805 */ /* 0x000fe4000001ff00 */
[----:B------:R0:W2:Y:S01]  /*0a40*/  @P1 LDG.E.EL.128 R4, [R16.64] ;  /* 0x0000000610041981 */ /* 0x0000a2000c2e1d00 */
[----:B------:R-:W-:Y:S01]  /*0a50*/  CS2R R12, SRZ ;  /* 0x00000000000c7805 */ /* 0x000fe2000001ff00 */
[----:B------:R-:W-:-:S02]  /*0a60*/  IMAD.WIDE R20, R20, R29, c[0x0][0x170] ;  /* 0x00005c0014147625 */ /* 0x000fc400078e021d */
[----:B------:R1:W3:Y:S04]  /*0a70*/  @!P4 LDG.E.EL.128 R8, [R22.64+0x10] ;  /* 0x000010061608c981 */ /* 0x0002e8000c2e1d00 */
[----:B------:R3:W4:Y:S01]  /*0a80*/  @P1 LDG.E.EL.128 R12, [R20.64] ;  /* 0x00000006140c1981 */ /* 0x000722000c2e1d00 */
[----:B------:R-:W-:Y:S01]  /*0a90*/  CS2R R18, SRZ ;  /* 0x0000000000127805 */ /* 0x000fe2000001ff00 */
[----:B0-----:R-:W-:Y:S01]  /*0aa0*/  CS2R R16, SRZ ;  /* 0x0000000000107805 */ /* 0x001fe2000001ff00 */
[----:B------:R-:W-:Y:S01]  /*0ab0*/  IMAD.WIDE.U32 R34, R34, R29, c[0x0][0x168] ;  /* 0x00005a0022227625 */ /* 0x000fe200078e001d */
[----:B-1----:R-:W-:-:S03]  /*0ac0*/  CS2R R22, SRZ ;  /* 0x0000000000167805 */ /* 0x002fc6000001ff00 */
[----:B------:R-:W-:Y:S01]  /*0ad0*/  IMAD.WIDE R28, R28, R29, c[0x0][0x170] ;  /* 0x00005c001c1c7625 */ /* 0x000fe200078e021d */
[----:B------:R0:W5:Y:S01]  /*0ae0*/  @!P4 LDG.E.EL.128 R16, [R34.64] ;  /* 0x000000062210c981 */ /* 0x000162000c2e1d00 */
[----:B--2---:R-:W-:-:S04]  /*0af0*/  SEL R6, R6, RZ, P1 ;  /* 0x000000ff06067207 */ /* 0x004fc80000800000 */
[----:B------:R-:W-:Y:S02]  /*0b00*/  SHF.L.U32 R37, R6, 0x10, RZ ;  /* 0x0000001006257819 */ /* 0x000fe400000006ff */
[----:B---3--:R-:W-:Y:S02]  /*0b10*/  SEL R20, R8, RZ, !P4 ;  /* 0x000000ff08147207 */ /* 0x008fe40006000000 */
[----:B----4-:R-:W-:Y:S01]  /*0b20*/  SEL R8, R12, RZ, P1 ;  /* 0x000000ff0c087207 */ /* 0x010fe20000800000 */
[----:B------:R-:W-:Y:S02]  /*0b30*/  FMUL R21, R37, R2 ;  /* 0x0000000225157220 */ /* 0x000fe40000400000 */
[----:B------:R-:W-:-:S04]  /*0b40*/  FADD R12, R20, 1 ;  /* 0x3f800000140c7421 */ /* 0x000fc80000000000 */
[----:B------:R-:W-:Y:S02]  /*0b50*/  FFMA R8, R21, R12, R8 ;  /* 0x0000000c15087223 */ /* 0x000fe40000000008 */
[----:B------:R-:W-:-:S06]  /*0b60*/  CS2R R20, SRZ ;  /* 0x0000000000147805 */ /* 0x000fcc000001ff00 */
[----:B------:R-:W2:Y:S01]  /*0b70*/  @P1 LDG.E.EL.128 R20, [R28.64] ;  /* 0x000000061c141981 */ /* 0x000ea2000c2e1d00 */
[----:B------:R-:W-:Y:S02]  /*0b80*/  SEL R7, R7, RZ, P1 ;  /* 0x000000ff07077207 */ /* 0x000fe40000800000 */
[----:B------:R-:W-:Y:S02]  /*0b90*/  SEL R10, R10, RZ, !P4 ;  /* 0x000000ff0a0a7207 */ /* 0x000fe40006000000 */
[C---:B0-----:R-:W-:Y:S02]  /*0ba0*/  SHF.L.U32 R35, R7.reuse, 0x10, RZ ;  /* 0x0000001007237819 */ /* 0x041fe400000006ff */
[----:B------:R-:W-:Y:S01]  /*0bb0*/  PRMT R7, R7, 0x7632, R7 ;  /* 0x0000763207077816 */ /* 0x000fe20000000007 */
[----:B------:R-:W-:Y:S01]  /*0bc0*/  FADD R10, R10, 1 ;  /* 0x3f8000000a0a7421 */ /* 0x000fe20000000000 */
[----:B------:R-:W-:Y:S01]  /*0bd0*/  SEL R14, R14, RZ, P1 ;  /* 0x000000ff0e0e7207 */ /* 0x000fe20000800000 */
[----:B------:R-:W-:Y:S01]  /*0be0*/  FMUL R35, R35, R2 ;  /* 0x0000000223237220 */ /* 0x000fe20000400000 */
[----:B------:R-:W-:-:S02]  /*0bf0*/  SEL R11, R11, RZ, !P4 ;  /* 0x000000ff0b0b7207 */ /* 0x000fc40006000000 */
[----:B------:R-:W-:Y:S01]  /*0c00*/  SHF.L.U32 R37, R7, 0x10, RZ ;  /* 0x0000001007257819 */ /* 0x000fe200000006ff */
[----:B------:R-:W-:Y:S01]  /*0c10*/  FFMA R7, R35, R10, R14 ;  /* 0x0000000a23077223 */ /* 0x000fe2000000000e */
[----:B------:R-:W-:Y:S01]  /*0c20*/  SEL R15, R15, RZ, P1 ;  /* 0x000000ff0f0f7207 */ /* 0x000fe20000800000 */
[----:B------:R-:W-:Y:S01]  /*0c30*/  FADD R11, R11, 1 ;  /* 0x3f8000000b0b7421 */ /* 0x000fe20000000000 */
[----:B------:R-:W-:Y:S01]  /*0c40*/  PRMT R6, R6, 0x7632, R6 ;  /* 0x0000763206067816 */ /* 0x000fe20000000006 */
[----:B------:R-:W-:Y:S01]  /*0c50*/  FMUL R10, R37, R2 ;  /* 0x00000002250a7220 */ /* 0x000fe20000400000 */
[----:B------:R-:W-:Y:S01]  /*0c60*/  FMUL R7, R7, R7 ;  /* 0x0000000707077220 */ /* 0x000fe20000400000 */
[----:B------:R-:W-:Y:S02]  /*0c70*/  SEL R9, R9, RZ, !P4 ;  /* 0x000000ff09097207 */ /* 0x000fe40006000000 */
[----:B------:R-:W-:Y:S01]  /*0c80*/  FFMA R10, R10, R11, R15 ;  /* 0x0000000b0a0a7223 */ /* 0x000fe2000000000f */
[----:B------:R-:W-:Y:S01]  /*0c90*/  IMAD.U32 R11, R6, 0x10000, RZ ;  /* 0x00010000060b7824 */ /* 0x000fe200078e00ff */
[----:B------:R-:W-:-:S02]  /*0ca0*/  FMUL R6, R8, R8 ;  /* 0x0000000808067220 */ /* 0x000fc40000400000 */
[----:B------:R-:W-:Y:S01]  /*0cb0*/  FMUL R10, R10, R10 ;  /* 0x0000000a0a0a7220 */ /* 0x000fe20000400000 */
[----:B------:R-:W-:Y:S01]  /*0cc0*/  SEL R13, R13, RZ, P1 ;  /* 0x000000ff0d0d7207 */ /* 0x000fe20000800000 */
[----:B------:R-:W-:Y:S01]  /*0cd0*/  FADD R9, R9, 1 ;  /* 0x3f80000009097421 */ /* 0x000fe20000000000 */
[----:B------:R-:W-:Y:S01]  /*0ce0*/  FSEL R7, R7, -RZ, P1 ;  /* 0x800000ff07077208 */ /* 0x000fe20000800000 */
[----:B------:R-:W-:Y:S01]  /*0cf0*/  FMUL R8, R11, R2 ;  /* 0x000000020b087220 */ /* 0x000fe20000400000 */
[----:B------:R-:W-:Y:S02]  /*0d00*/  FSEL R12, R6, -RZ, P1 ;  /* 0x800000ff060c7208 */ /* 0x000fe40000800000 */
[----:B------:R-:W-:Y:S02]  /*0d10*/  SEL R4, R4, RZ, P1 ;  /* 0x000000ff04047207 */ /* 0x000fe40000800000 */
[----:B------:R-:W-:Y:S02]  /*0d20*/  SEL R6, R5, RZ, P1 ;  /* 0x000000ff05067207 */ /* 0x000fe40000800000 */
[----:B------:R-:W-:Y:S01]  /*0d30*/  FSEL R10, R10, -RZ, P1 ;  /* 0x800000ff0a0a7208 */ /* 0x000fe20000800000 */
[----:B------:R-:W-:Y:S01]  /*0d40*/  FFMA R5, R8, R9, R13 ;  /* 0x0000000908057223 */ /* 0x000fe2000000000d */
[----:B------:R-:W-:Y:S01]  /*0d50*/  FADD R36, R7, R36 ;  /* 0x0000002407247221 */ /* 0x000fe20000000000 */
[----:B------:R-:W-:-:S02]  /*0d60*/  PRMT R7, R4, 0x7632, R7 ;  /* 0x0000763204077816 */ /* 0x000fc40000000007 */
[----:B------:R-:W-:Y:S01]  /*0d70*/  PRMT R9, R6, 0x7632, R9 ;  /* 0x0000763206097816 */ /* 0x000fe20000000009 */
[----:B------:R-:W-:Y:S01]  /*0d80*/  FADD R27, R10, R27 ;  /* 0x0000001b0a1b7221 */ /* 0x000fe20000000000 */
[----:B-----5:R-:W-:Y:S02]  /*0d90*/  SEL R11, R17, RZ, !P4 ;  /* 0x000000ff110b7207 */ /* 0x020fe40006000000 */
[----:B------:R-:W-:Y:S02]  /*0da0*/  SEL R16, R16, RZ, !P4 ;  /* 0x000000ff10107207 */ /* 0x000fe40006000000 */
[----:B------:R-:W-:Y:S02]  /*0db0*/  SEL R10, R18, RZ, !P4 ;  /* 0x000000ff120a7207 */ /* 0x000fe40006000000 */
[----:B------:R-:W-:Y:S02]  /*0dc0*/  SEL R8, R19, RZ, !P4 ;  /* 0x000000ff13087207 */ /* 0x000fe40006000000 */
[----:B------:R-:W-:-:S02]  /*0dd0*/  SHF.L.U32 R13, R4, 0x10, RZ ;  /* 0x00000010040d7819 */ /* 0x000fc400000006ff */
[----:B------:R-:W-:Y:S02]  /*0de0*/  SHF.L.U32 R17, R6, 0x10, RZ ;  /* 0x0000001006117819 */ /* 0x000fe400000006ff */
[----:B------:R-:W-:Y:S02]  /*0df0*/  SHF.L.U32 R15, R7, 0x10, RZ ;  /* 0x00000010070f7819 */ /* 0x000fe400000006ff */
[----:B------:R-:W-:Y:S01]  /*0e00*/  SHF.L.U32 R19, R9, 0x10, RZ ;  /* 0x0000001009137819 */ /* 0x000fe200000006ff */
[----:B------:R-:W-:Y:S01]  /*0e10*/  FADD R10, R10, 1 ;  /* 0x3f8000000a0a7421 */ /* 0x000fe20000000000 */
[----:B------:R-:W-:Y:S01]  /*0e20*/  FADD R16, R16, 1 ;  /* 0x3f80000010107421 */ /* 0x000fe20000000000 */
[-C--:B------:R-:W-:Y:S01]  /*0e30*/  FMUL R9, R13, R2.reuse ;  /* 0x000000020d097220 */ /* 0x080fe20000400000 */
[-C--:B------:R-:W-:Y:S01]  /*0e40*/  FMUL R7, R17, R2.reuse ;  /* 0x0000000211077220 */ /* 0x080fe20000400000 */
[----:B------:R-:W-:Y:S01]  /*0e50*/  FADD R8, R8, 1 ;  /* 0x3f80000008087421 */ /* 0x000fe20000000000 */
[----:B------:R-:W-:Y:S01]  /*0e60*/  FADD R11, R11, 1 ;  /* 0x3f8000000b0b7421 */ /* 0x000fe20000000000 */
[-C--:B------:R-:W-:Y:S01]  /*0e70*/  FMUL R6, R15, R2.reuse ;  /* 0x000000020f067220 */ /* 0x080fe20000400000 */
[----:B------:R-:W-:Y:S01]  /*0e80*/  FMUL R4, R19, R2 ;  /* 0x0000000213047220 */ /* 0x000fe20000400000 */
[----:B------:R-:W-:Y:S01]  /*0e90*/  PLOP3.LUT P4, PT, PT, PT, UP0, 0x80, 0x0 ;  /* 0x000000000000781c */ /* 0x000fe20003f8f008 */
[----:B------:R-:W-:Y:S01]  /*0ea0*/  FMUL R5, R5, R5 ;  /* 0x0000000505057220 */ /* 0x000fe20000400000 */
[----:B------:R-:W-:-:S02]  /*0eb0*/  UPLOP3.LUT UP0, UPT, UPT, UPT, UPT, 0x40, 0x0 ;  /* 0x000000000000789c */ /* 0x000fc40003f0e870 */
[----:B------:R-:W-:Y:S02]  /*0ec0*/  UMOV UR4, 0x800 ;  /* 0x0000080000047882 */ /* 0x000fe40000000000 */
[----:B------:R-:W-:Y:S01]  /*0ed0*/  FSEL R5, R5, -RZ, P1 ;  /* 0x800000ff05057208 */ /* 0x000fe20000800000 */
[----:B------:R-:W-:-:S04]  /*0ee0*/  FADD R31, R12, R31 ;  /* 0x0000001f0c1f7221 */ /* 0x000fc80000000000 */
[----:B------:R-:W-:Y:S01]  /*0ef0*/  FADD R32, R5, R32 ;  /* 0x0000002005207221 */ /* 0x000fe20000000000 */
[----:B--2---:R-:W-:Y:S02]  /*0f00*/  SEL R20, R20, RZ, P1 ;  /* 0x000000ff14147207 */ /* 0x004fe40000800000 */
[----:B------:R-:W-:Y:S02]  /*0f10*/  SEL R22, R22, RZ, P1 ;  /* 0x000000ff16167207 */ /* 0x000fe40000800000 */
[----:B------:R-:W-:Y:S02]  /*0f20*/  SEL R21, R21, RZ, P1 ;  /* 0x000000ff15157207 */ /* 0x000fe40000800000 */
[----:B------:R-:W-:Y:S01]  /*0f30*/  SEL R23, R23, RZ, P1 ;  /* 0x000000ff17177207 */ /* 0x000fe20000800000 */
[----:B------:R-:W-:Y:S01]  /*0f40*/  FFMA R9, R9, R16, R20 ;  /* 0x0000001009097223 */ /* 0x000fe20000000014 */
[----:B------:R-:W-:Y:S01]  /*0f50*/  FFMA R7, R7, R10, R22 ;  /* 0x0000000a07077223 */ /* 0x000fe20000000016 */
[----:B------:R-:W-:-:S02]  /*0f60*/  FFMA R6, R6, R11, R21 ;  /* 0x0000000b06067223 */ /* 0x000fc40000000015 */
[----:B------:R-:W-:Y:S01]  /*0f70*/  FFMA R4, R4, R8, R23 ;  /* 0x0000000804047223 */ /* 0x000fe20000000017 */
[----:B------:R-:W-:Y:S01]  /*0f80*/  FMUL R7, R7, R7 ;  /* 0x0000000707077220 */ /* 0x000fe20000400000 */
[----:B------:R-:W-:Y:S01]  /*0f90*/  FMUL R9, R9, R9 ;  /* 0x0000000909097220 */ /* 0x000fe20000400000 */
[----:B------:R-:W-:Y:S01]  /*0fa0*/  FMUL R6, R6, R6 ;  /* 0x0000000606067220 */ /* 0x000fe20000400000 */
[----:B------:R-:W-:Y:S02]  /*0fb0*/  FMUL R4, R4, R4 ;  /* 0x0000000404047220 */ /* 0x000fe40000400000 */
[----:B------:R-:W-:Y:S02]  /*0fc0*/  FSEL R11, R7, -RZ, P1 ;  /* 0x800000ff070b7208 */ /* 0x000fe40000800000 */
[----:B------:R-:W-:Y:S02]  /*0fd0*/  FSEL R8, R9, -RZ, P1 ;  /* 0x800000ff09087208 */ /* 0x000fe40000800000 */
[----:B------:R-:W-:-:S02]  /*0fe0*/  FSEL R9, R4, -RZ, P1 ;  /* 0x800000ff04097208 */ /* 0x000fc40000800000 */
[----:B------:R-:W-:Y:S01]  /*0ff0*/  FSEL R7, R6, -RZ, P1 ;  /* 0x800000ff06077208 */ /* 0x000fe20000800000 */
[----:B------:R-:W-:Y:S01]  /*1000*/  FADD R30, R11, R30 ;  /* 0x0000001e0b1e7221 */ /* 0x000fe20000000000 */
[----:B------:R-:W-:Y:S01]  /*1010*/  FADD R25, R8, R25 ;  /* 0x0000001908197221 */ /* 0x000fe20000000000 */
[----:B------:R-:W-:Y:S02]  /*1020*/  FADD R24, R9, R24 ;  /* 0x0000001809187221 */ /* 0x000fe40000000000 */
[----:B------:R-:W-:Y:S01]  /*1030*/  FADD R26, R7, R26 ;  /* 0x0000001a071a7221 */ /* 0x000fe20000000000 */
[----:B------:R-:W-:Y:S05]  /*1040*/  @P4 BRA `(.L_x_0) ;  /* 0xfffff8d000004947 */ /* 0x000fea000383ffff */
[----:B------:R-:W-:Y:S01]  /*1050*/  FADD R25, R25, R26 ;  /* 0x0000001a19197221 */ /* 0x000fe20000000000 */
[----:B------:R-:W0:Y:S01]  /*1060*/  S2R R10, SR_TID.X ;  /* 0x00000000000a7919 */ /* 0x000e220000002100 */
[----:B------:R-:W-:Y:S02]  /*1070*/  UPLOP3.LUT UP0, UPT, UPT, UPT, UPT, 0x80, 0x0 ;  /* 0x000000000000789c */ /* 0x000fe40003f0f070 */
[----:B------:R-:W-:Y:S01]  /*1080*/  FADD R25, R30, R25 ;  /* 0x000000191e197221 */ /* 0x000fe20000000000 */
[----:B------:R-:W-:Y:S06]  /*1090*/  BAR.SYNC 0x0 ;  /* 0x0000000000007b1d */ /* 0x000fec0000000000 */
[----:B------:R-:W-:Y:S01]  /*10a0*/  FADD R24, R24, R25 ;  /* 0x0000001918187221 */ /* 0x000fe20000000000 */
[----:B------:R-:W-:-:S03]  /*10b0*/  UMOV UR4, URZ ;  /* 0x0000003f00047c82 */ /* 0x000fc60008000000 */
[----:B------:R-:W-:-:S04]  /*10c0*/  FADD R31, R31, R24 ;  /* 0x000000181f1f7221 */ /* 0x000fc80000000000 */
[----:B------:R-:W-:-:S04]  /*10d0*/  FADD R31, R32, R31 ;  /* 0x0000001f201f7221 */ /* 0x000fc80000000000 */
[----:B------:R-:W-:Y:S01]  /*10e0*/  FADD R36, R36, R31 ;  /* 0x0000001f24247221 */ /* 0x000fe20000000000 */
[----:B0-----:R-:W-:-:S03]  /*10f0*/  SHF.R.U32.HI R11, RZ, 0x3, R10 ;  /* 0x00000003ff0b7819 */ /* 0x001fc6000001160a */
[----:B------:R-:W-:Y:S01]  /*1100*/  FADD R36, R27, R36 ;  /* 0x000000241b247221 */ /* 0x000fe20000000000 */
[----:B------:R-:W-:-:S04]  /*1110*/  LOP3.LUT R12, R11, 0x1c, RZ, 0xc0, !PT ;  /* 0x0000001c0b0c7812 */ /* 0x000fc800078ec0ff */
        /* <DEDUP_REMOVED lines=19> */
[----:B0-----:R-:W-:-:S05]  /*1250*/  FADD R7, R4, R7 ;  /* 0x0000000704077221 */ /* 0x001fca0000000000 */
[----:B------:R-:W-:Y:S04]  /*1260*/  @P0 STS [R10.X4], R7 ;  /* 0x000000070a000388 */ /* 0x000fe80000004800 */
[----:B------:R-:W-:Y:S06]  /*1270*/  BAR.SYNC 0x0 ;  /* 0x0000000000007b1d */ /* 0x000fec0000000000 */
[----:B------:R-:W0:Y:S02]  /*1280*/  LDS R6, [RZ] ;  /* 0x00000000ff067984 */ /* 0x000e240000000800 */
[----:B0-----:R-:W-:-:S04]  /*1290*/  FFMA R6, R6, R9, 9.9999997473787516356e-06 ;  /* 0x3727c5ac06067423 */ /* 0x001fc80000000009 */
[----:B------:R0:W1:Y:S03]  /*12a0*/  MUFU.RSQ R32, R6 ;  /* 0x0000000600207308 */ /* 0x0000660000001400 */
.L_x_1:
[----:B------:R-:W-:Y:S01]  /*12b0*/  LOP3.LUT R29, R33, UR4, RZ, 0xfc, !PT ;  /* 0x00000004211d7c12 */ /* 0x000fe2000f8efcff */
[----:B0-----:R-:W-:Y:S01]  /*12c0*/  IMAD.MOV.U32 R34, RZ, RZ, 0x2 ;  /* 0x00000002ff227424 */ /* 0x001fe200078e00ff */
[----:B------:R-:W-:Y:S01]  /*12d0*/  CS2R R4, SRZ ;  /* 0x0000000000047805 */ /* 0x000fe2000001ff00 */
[----:B0-----:R-:W-:Y:S01]  /*12e0*/  CS2R R6, SRZ ;  /* 0x0000000000067805 */ /* 0x001fe2000001ff00 */
[----:B------:R-:W-:Y:S01]  /*12f0*/  ISETP.GE.U32.AND P1, PT, R29, 0x900, PT ;  /* 0x000009001d00780c */ /* 0x000fe20003f26070 */
[C---:B------:R-:W-:Y:S01]  /*1300*/  IMAD R35, R0.reuse, 0x900, R29 ;  /* 0x0000090000237824 */ /* 0x040fe200078e021d */
[----:B------:R-:W-:Y:S01]  /*1310*/  MOV R28, 0x4 ;  /* 0x00000004001c7802 */ /* 0x000fe20000000f00 */
[----:B------:R-:W-:Y:S01]  /*1320*/  CS2R R8, SRZ ;  /* 0x0000000000087805 */ /* 0x000fe2000001ff00 */
[----:B------:R-:W-:Y:S01]  /*1330*/  ISETP.LT.AND P2, PT, R0, 0x4, !P1 ;  /* 0x000000040000780c */ /* 0x000fe20004f41270 */
[----:B------:R-:W-:Y:S01]  /*1340*/  IMAD.WIDE R16, R35, R34, c[0x0][0x160] ;  /* 0x0000580023107625 */ /* 0x000fe200078e0222 */
[----:B------:R-:W-:-:S03]  /*1350*/  CS2R R10, SRZ ;  /* 0x00000000000a7805 */ /* 0x000fc6000001ff00 */
[-C--:B------:R-:W-:Y:S01]  /*1360*/  IMAD.WIDE.U32 R22, R29, R28.reuse, c[0x0][0x168] ;  /* 0x00005a001d167625 */ /* 0x080fe200078e001c */
[----:B------:R-:W-:Y:S01]  /*1370*/  CS2R R12, SRZ ;  /* 0x00000000000c7805 */ /* 0x000fe2000001ff00 */
[----:B------:R-:W-:Y:S02]  /*1380*/  CS2R R14, SRZ ;  /* 0x00000000000e7805 */ /* 0x000fe4000001ff00 */
[----:B------:R-:W-:Y:S01]  /*1390*/  IMAD.WIDE R24, R35, R28, c[0x0][0x170] ;  /* 0x00005c0023187625 */ /* 0x000fe200078e021c */
[----:B------:R-:W2:Y:S04]  /*13a0*/  @!P1 LDG.E.EL.128 R8, [R22.64] ;  /* 0x0000000616089981 */ /* 0x000ea8000c2e1d00 */
[----:B------:R0:W3:Y:S04]  /*13b0*/  @P2 LDG.E.EF.128 R4, [R16.64] ;  /* 0x0000000610042981 */ /* 0x0000e8000c0e1d00 */
[----:B------:R4:W5:Y:S01]  /*13c0*/  @P2 LDG.E.EF.128 R12, [R24.64] ;  /* 0x00000006180c2981 */ /* 0x000962000c0e1d00 */
[----:B------:R-:W-:-:S02]  /*13d0*/  LOP3.LUT R21, R3, UR4, RZ, 0xfc, !PT ;  /* 0x0000000403157c12 */ /* 0x000fc4000f8efcff */
[----:B------:R-:W-:-:S03]  /*13e0*/  IADD3 R20, P0, R33, UR4, RZ ;  /* 0x0000000421147c10 */ /* 0x000fc6000ff1e0ff */
[----:B------:R-:W-:Y:S01]  /*13f0*/  IMAD R27, R0, 0x900, R21 ;  /* 0x00000900001b7824 */ /* 0x000fe200078e0215 */
[----:B------:R-:W-:Y:S01]  /*1400*/  IADD3.X R21, RZ, RZ, RZ, P0, !PT ;  /* 0x000000ffff157210 */ /* 0x000fe200007fe4ff */
[----:B0-----:R-:W-:Y:S01]  /*1410*/  CS2R R16, SRZ ;  /* 0x0000000000107805 */ /* 0x001fe2000001ff00 */
[----:B------:R-:W-:Y:S01]  /*1420*/  CS2R R18, SRZ ;  /* 0x0000000000127805 */ /* 0x000fe2000001ff00 */
[----:B----4-:R-:W-:-:S05]  /*1430*/  IMAD.WIDE R24, R27, R28, c[0x0][0x170] ;  /* 0x00005c001b187625 */ /* 0x010fca00078e021c */
[----:B------:R0:W4:Y:S01]  /*1440*/  @P2 LDG.E.EF.128 R16, [R24.64] ;  /* 0x0000000618102981 */ /* 0x000122000c0e1d00 */
[----:B--2---:R-:W-:Y:S02]  /*1450*/  SEL R8, R8, RZ, !P1 ;  /* 0x000000ff08087207 */ /* 0x004fe40004800000 */
[----:B---3--:R-:W-:-:S04]  /*1460*/  SEL R36, R4, RZ, P2 ;  /* 0x000000ff04247207 */ /* 0x008fc80001000000 */
[----:B------:R-:W-:Y:S01]  /*1470*/  SHF.L.U32 R37, R36, 0x10, RZ ;  /* 0x0000001024257819 */ /* 0x000fe200000006ff */
[----:B------:R-:W-:Y:S01]  /*1480*/  FADD R8, R8, 1 ;  /* 0x3f80000008087421 */ /* 0x000fe20000000000 */
[----:B-----5:R-:W-:-:S03]  /*1490*/  SEL R22, R12, RZ, P2 ;  /* 0x000000ff0c167207 */ /* 0x020fc60001000000 */
[----:B------:R-:W-:Y:S01]  /*14a0*/  FMUL R37, R2, R37 ;  /* 0x0000002502257220 */ /* 0x000fe20000400000 */
[----:B------:R-:W-:-:S03]  /*14b0*/  SHF.L.U32 R4, R20, 0x2, RZ ;  /* 0x0000000214047819 */ /* 0x000fc600000006ff */
[----:B------:R-:W-:Y:S01]  /*14c0*/  FFMA R37, R37, R8, R22 ;  /* 0x0000000825257223 */ /* 0x000fe20000000016 */
[----:B------:R-:W-:Y:S02]  /*14d0*/  SEL R8, R5, RZ, P2 ;  /* 0x000000ff05087207 */ /* 0x000fe40001000000 */
[----:B------:R-:W-:Y:S02]  /*14e0*/  SHF.L.U64.HI R12, R20, 0x2, R21 ;  /* 0x00000002140c7819 */ /* 0x000fe40000010215 */
[----:B------:R-:W-:Y:S01]  /*14f0*/  IADD3 R26, P0, R4, c[0x0][0x168], RZ ;  /* 0x00005a00041a7a10 */ /* 0x000fe20007f1e0ff */
[----:B------:R-:W-:Y:S01]  /*1500*/  CS2R R20, SRZ ;  /* 0x0000000000147805 */ /* 0x000fe2000001ff00 */
[----:B------:R-:W-:Y:S01]  /*1510*/  SEL R5, R10, RZ, !P1 ;  /* 0x000000ff0a057207 */ /* 0x000fe20004800000 */
[----:B------:R-:W-:Y:S01]  /*1520*/  CS2R R22, SRZ ;  /* 0x0000000000167805 */ /* 0x000fe2000001ff00 */
[----:B------:R-:W-:Y:S02]  /*1530*/  SHF.L.U32 R31, R8, 0x10, RZ ;  /* 0x00000010081f7819 */ /* 0x000fe400000006ff */
[----:B------:R-:W-:Y:S01]  /*1540*/  IADD3.X R27, R12, c[0x0][0x16c], RZ, P0, !PT ;  /* 0x00005b000c1b7a10 */ /* 0x000fe200007fe4ff */
[----:B------:R-:W-:Y:S01]  /*1550*/  FADD R5, R5, 1 ;  /* 0x3f80000005057421 */ /* 0x000fe20000000000 */
[----:B0-----:R-:W-:Y:S01]  /*1560*/  SEL R25, R14, RZ, P2 ;  /* 0x000000ff0e197207 */ /* 0x001fe20001000000 */
[----:B------:R-:W-:Y:S01]  /*1570*/  FMUL R10, R2, R31 ;  /* 0x0000001f020a7220 */ /* 0x000fe20000400000 */
[----:B------:R-:W-:Y:S01]  /*1580*/  IADD3 R4, P0, R4, c[0x0][0x178], RZ ;  /* 0x00005e0004047a10 */ /* 0x000fe20007f1e0ff */
[----:B------:R0:W2:Y:S02]  /*1590*/  @!P1 LDG.E.EL.128 R20, [R26.64+0x10] ;  /* 0x000010061a149981 */ /* 0x0000a4000c2e1d00 */
[----:B------:R-:W-:Y:S01]  /*15a0*/  FFMA R10, R10, R5, R25 ;  /* 0x000000050a0a7223 */ /* 0x000fe20000000019 */
[----:B------:R-:W-:Y:S01]  /*15b0*/  IADD3.X R5, R12, c[0x0][0x17c], RZ, P0, !PT ;  /* 0x00005f000c057a10 */ /* 0x000fe200007fe4ff */
[----:B------:R-:W-:Y:S01]  /*15c0*/  CS2R R24, SRZ ;  /* 0x0000000000187805 */ /* 0x000fe2000001ff00 */
[----:B0-----:R-:W-:Y:S01]  /*15d0*/  CS2R R26, SRZ ;  /* 0x00000000001a7805 */ /* 0x001fe2000001ff00 */
[----:B------:R-:W-:-:S05]  /*15e0*/  CS2R R30, SRZ ;  /* 0x00000000001e7805 */ /* 0x000fca000001ff00 */
[----:B------:R0:W3:Y:S02]  /*15f0*/  @!P1 LDG.E.EL.128 R24, [R4.64+0x10] ;  /* 0x0000100604189981 */ /* 0x0000e4000c2e1d00 */
[----:B0-----:R-:W-:Y:S02]  /*1600*/  IMAD.WIDE.U32 R4, R29, R28, c[0x0][0x178] ;  /* 0x00005e001d047625 */ /* 0x001fe400078e001c */
[----:B------:R-:W-:-:S06]  /*1610*/  CS2R R28, SRZ ;  /* 0x00000000001c7805 */ /* 0x000fcc000001ff00 */
[----:B------:R0:W5:Y:S01]  /*1620*/  @!P1 LDG.E.EL.128 R28, [R4.64] ;  /* 0x00000006041c9981 */ /* 0x000162000c2e1d00 */
[----:B------:R-:W-:Y:S02]  /*1630*/  PRMT R36, R36, 0x7632, R36 ;  /* 0x0000763224247816 */ /* 0x000fe40000000024 */
[----:B------:R-:W-:-:S03]  /*1640*/  SEL R12, R9, RZ, !P1 ;  /* 0x000000ff090c7207 */ /* 0x000fc60004800000 */
[----:B------:R-:W-:Y:S01]  /*1650*/  IMAD.U32 R9, R36, 0x10000, RZ ;  /* 0x0001000024097824 */ /* 0x000fe200078e00ff */
[----:B------:R-:W-:Y:S01]  /*1660*/  SEL R14, R13, RZ, P2 ;  /* 0x000000ff0d0e7207 */ /* 0x000fe20001000000 */
[----:B------:R-:W-:Y:S02]  /*1670*/  FADD R12, R12, 1 ;  /* 0x3f8000000c0c7421 */ /* 0x000fe40000000000 */
[----:B------:R-:W-:Y:S01]  /*1680*/  FMUL R9, R2, R9 ;  /* 0x0000000902097220 */ /* 0x000fe20000400000 */
[----:B------:R-:W-:-:S03]  /*1690*/  PRMT R8, R8, 0x7632, R8 ;  /* 0x0000763208087816 */ /* 0x000fc60000000008 */
[----:B------:R-:W-:Y:S01]  /*16a0*/  FFMA R9, R9, R12, R14 ;  /* 0x0000000c09097223 */ /* 0x000fe2000000000e */
[----:B------:R-:W-:Y:S02]  /*16b0*/  SEL R12, R11, RZ, !P1 ;  /* 0x000000ff0b0c7207 */ /* 0x000fe40004800000 */
[----:B------:R-:W-:Y:S02]  /*16c0*/  SHF.L.U32 R11, R8, 0x10, RZ ;  /* 0x00000010080b7819 */ /* 0x000fe400000006ff */
[----:B------:R-:W-:Y:S01]  /*16d0*/  SEL R8, R15, RZ, P2 ;  /* 0x000000ff0f087207 */ /* 0x000fe20001000000 */
[----:B0-----:R-:W-:Y:S01]  /*16e0*/  FADD R4, R12, 1 ;  /* 0x3f8000000c047421 */ /* 0x001fe20000000000 */
[----:B------:R-:W-:Y:S01]  /*16f0*/  SEL R6, R6, RZ, P2 ;  /* 0x000000ff06067207 */ /* 0x000fe20001000000 */
[----:B------:R-:W-:-:S04]  /*1700*/  FMUL R5, R2, R11 ;  /* 0x0000000b02057220 */ /* 0x000fc80000400000 */
[----:B------:R-:W-:Y:S01]  /*1710*/  FFMA R5, R5, R4, R8 ;  /* 0x0000000405057223 */ /* 0x000fe20000000008 */
[----:B------:R-:W-:Y:S02]  /*1720*/  PRMT R4, R6, 0x7632, R4 ;  /* 0x0000763206047816 */ /* 0x000fe40000000004 */
[----:B------:R-:W-:Y:S02]  /*1730*/  SEL R7, R7, RZ, P2 ;  /* 0x000000ff07077207 */ /* 0x000fe40001000000 */
[----:B------:R-:W-:Y:S02]  /*1740*/  SHF.L.U32 R13, R4, 0x10, RZ ;  /* 0x00000010040d7819 */ /* 0x000fe400000006ff */
[----:B------:R-:W-:Y:S02]  /*1750*/  SHF.L.U32 R11, R6, 0x10, RZ ;  /* 0x00000010060b7819 */ /* 0x000fe400000006ff */
[----:B------:R-:W-:Y:S01]  /*1760*/  PRMT R4, R7, 0x7632, R4 ;  /* 0x0000763207047816 */ /* 0x000fe20000000004 */
[----:B------:R-:W-:Y:S01]  /*1770*/  FMUL R6, R2, R13 ;  /* 0x0000000d02067220 */ /* 0x000fe20000400000 */
[----:B----4-:R-:W-:Y:S01]  /*1780*/  SEL R16, R16, RZ, P2 ;  /* 0x000000ff10107207 */ /* 0x010fe20001000000 */
[----:B------:R-:W-:Y:S01]  /*1790*/  FMUL R11, R2, R11 ;  /* 0x0000000b020b7220 */ /* 0x000fe20000400000 */
[----:B------:R-:W-:-:S02]  /*17a0*/  SEL R17, R17, RZ, P2 ;  /* 0x000000ff11117207 */ /* 0x000fc40001000000 */
[----:B------:R-:W-:Y:S02]  /*17b0*/  SHF.L.U32 R13, R7, 0x10, RZ ;  /* 0x00000010070d7819 */ /* 0x000fe400000006ff */
[----:B------:R-:W-:Y:S02]  /*17c0*/  SHF.L.U32 R15, R4, 0x10, RZ ;  /* 0x00000010040f7819 */ /* 0x000fe400000006ff */
[----:B------:R-:W-:Y:S02]  /*17d0*/  SEL R18, R18, RZ, P2 ;  /* 0x000000ff12127207 */ /* 0x000fe40001000000 */
[----:B------:R-:W-:Y:S01]  /*17e0*/  SEL R19, R19, RZ, P2 ;  /* 0x000000ff13137207 */ /* 0x000fe20001000000 */
[----:B------:R-:W-:Y:S01]  /*17f0*/  FMUL R4, R2, R15 ;  /* 0x0000000f02047220 */ /* 0x000fe20000400000 */
[C---:B-1----:R-:W-:Y:S01]  /*1800*/  FMUL R37, R32.reuse, R37 ;  /* 0x0000002520257220 */ /* 0x042fe20000400000 */
[C---:B------:R-:W-:Y:S01]  /*1810*/  FMUL R10, R32.reuse, R10 ;  /* 0x0000000a200a7220 */ /* 0x040fe20000400000 */
[C---:B------:R-:W-:Y:S01]  /*1820*/  FMUL R9, R32.reuse, R9 ;  /* 0x0000000920097220 */ /* 0x040fe20000400000 */
[----:B------:R-:W-:Y:S01]  /*1830*/  FMUL R5, R32, R5 ;  /* 0x0000000520057220 */ /* 0x000fe20000400000 */
[----:B------:R-:W-:Y:S01]  /*1840*/  PLOP3.LUT P0, PT, PT, PT, UP0, 0x80, 0x0 ;  /* 0x000000000000781c */ /* 0x000fe20003f0f008 */
[----:B------:R-:W-:Y:S01]  /*1850*/  IMAD.WIDE R34, R35, R34, c[0x0][0x188] ;  /* 0x0000620023227625 */ /* 0x000fe200078e0222 */
[----:B------:R-:W-:-:S02]  /*1860*/  UPLOP3.LUT UP0, UPT, UPT, UPT, UPT, 0x40, 0x0 ;  /* 0x000000000000789c */ /* 0x000fc40003f0e870 */
[----:B------:R-:W-:Y:S01]  /*1870*/  UMOV UR4, 0x800 ;  /* 0x0000080000047882 */ /* 0x000fe20000000000 */
[----:B--2---:R-:W-:Y:S02]  /*1880*/  SEL R20, R20, RZ, !P1 ;  /* 0x000000ff14147207 */ /* 0x004fe40004800000 */
[----:B------:R-:W-:Y:S02]  /*1890*/  SEL R21, R21, RZ, !P1 ;  /* 0x000000ff15157207 */ /* 0x000fe40004800000 */
[----:B------:R-:W-:Y:S01]  /*18a0*/  SEL R22, R22, RZ, !P1 ;  /* 0x000000ff16167207 */ /* 0x000fe20004800000 */
[----:B------:R-:W-:Y:S01]  /*18b0*/  FADD R20, R20, 1 ;  /* 0x3f80000014147421 */ /* 0x000fe20000000000 */
[----:B------:R-:W-:Y:S01]  /*18c0*/  SEL R23, R23, RZ, !P1 ;  /* 0x000000ff17177207 */ /* 0x000fe20004800000 */
[----:B------:R-:W-:Y:S02]  /*18d0*/  FADD R21, R21, 1 ;  /* 0x3f80000015157421 */ /* 0x000fe40000000000 */
[----:B------:R-:W-:Y:S01]  /*18e0*/  FFMA R7, R11, R20, R16 ;  /* 0x000000140b077223 */ /* 0x000fe20000000010 */
[----:B------:R-:W-:Y:S01]  /*18f0*/  FMUL R11, R2, R13 ;  /* 0x0000000d020b7220 */ /* 0x000fe20000400000 */
[----:B------:R-:W-:Y:S01]  /*1900*/  FFMA R17, R6, R21, R17 ;  /* 0x0000001506117223 */ /* 0x000fe20000000011 */
[----:B------:R-:W-:Y:S01]  /*1910*/  FADD R22, R22, 1 ;  /* 0x3f80000016167421 */ /* 0x000fe20000000000 */
[----:B------:R-:W-:Y:S01]  /*1920*/  FADD R23, R23, 1 ;  /* 0x3f80000017177421 */ /* 0x000fe20000000000 */
[----:B---3--:R-:W-:Y:S01]  /*1930*/  SEL R25, R25, RZ, !P1 ;  /* 0x000000ff19197207 */ /* 0x008fe20004800000 */
[C---:B------:R-:W-:Y:S01]  /*1940*/  FMUL R6, R32.reuse, R7 ;  /* 0x0000000720067220 */ /* 0x040fe20000400000 */
[----:B------:R-:W-:Y:S01]  /*1950*/  FFMA R11, R11, R22, R18 ;  /* 0x000000160b0b7223 */ /* 0x000fe20000000012 */
[----:B------:R-:W-:Y:S01]  /*1960*/  FMUL R7, R32, R17 ;  /* 0x0000001120077220 */ /* 0x000fe20000400000 */
[----:B------:R-:W-:Y:S01]  /*1970*/  SEL R27, R27, RZ, !P1 ;  /* 0x000000ff1b1b7207 */ /* 0x000fe20004800000 */
[----:B------:R-:W-:Y:S01]  /*1980*/  FADD R8, R25, 1 ;  /* 0x3f80000019087421 */ /* 0x000fe20000000000 */
[----:B------:R-:W-:Y:S01]  /*1990*/  FFMA R19, R4, R23, R19 ;  /* 0x0000001704137223 */ /* 0x000fe20000000013 */
[----:B------:R-:W-:Y:S01]  /*19a0*/  SEL R24, R24, RZ, !P1 ;  /* 0x000000ff18187207 */ /* 0x000fe20004800000 */
[----:B------:R-:W-:Y:S01]  /*19b0*/  FMUL R4, R32, R11 ;  /* 0x0000000b20047220 */ /* 0x000fe20000400000 */
[----:B------:R-:W-:Y:S01]  /*19c0*/  SEL R26, R26, RZ, !P1 ;  /* 0x000000ff1a1a7207 */ /* 0x000fe20004800000 */
[----:B------:R-:W-:Y:S01]  /*19d0*/  FMUL R7, R7, R8 ;  /* 0x0000000807077220 */ /* 0x000fe20000400000 */
[----:B------:R-:W-:Y:S01]  /*19e0*/  FADD R8, R27, 1 ;  /* 0x3f8000001b087421 */ /* 0x000fe20000000000 */
[----:B------:R-:W-:Y:S01]  /*19f0*/  FMUL R19, R32, R19 ;  /* 0x0000001320137220 */ /* 0x000fe20000400000 */
[----:B------:R-:W-:Y:S01]  /*1a00*/  FADD R13, R24, 1 ;  /* 0x3f800000180d7421 */ /* 0x000fe20000000000 */
[----:B------:R-:W-:Y:S01]  /*1a10*/  FADD R15, R26, 1 ;  /* 0x3f8000001a0f7421 */ /* 0x000fe20000000000 */
[----:B-----5:R-:W-:-:S02]  /*1a20*/  SEL R28, R28, RZ, !P1 ;  /* 0x000000ff1c1c7207 */ /* 0x020fc40004800000 */
[----:B------:R-:W-:Y:S02]  /*1a30*/  SEL R12, R29, RZ, !P1 ;  /* 0x000000ff1d0c7207 */ /* 0x000fe40004800000 */
[----:B------:R-:W-:Y:S02]  /*1a40*/  SEL R11, R30, RZ, !P1 ;  /* 0x000000ff1e0b7207 */ /* 0x000fe40004800000 */
[----:B------:R-:W-:Y:S01]  /*1a50*/  SEL R14, R31, RZ, !P1 ;  /* 0x000000ff1f0e7207 */ /* 0x000fe20004800000 */
[----:B------:R-:W-:Y:S01]  /*1a60*/  FMUL R19, R19, R8 ;  /* 0x0000000813137220 */ /* 0x000fe20000400000 */
[----:B------:R-:W-:Y:S01]  /*1a70*/  FADD R8, R28, 1 ;  /* 0x3f8000001c087421 */ /* 0x000fe20000000000 */
[----:B------:R-:W-:Y:S01]  /*1a80*/  FADD R12, R12, 1 ;  /* 0x3f8000000c0c7421 */ /* 0x000fe20000000000 */
[----:B------:R-:W-:Y:S01]  /*1a90*/  FADD R11, R11, 1 ;  /* 0x3f8000000b0b7421 */ /* 0x000fe20000000000 */
[----:B------:R-:W-:Y:S01]  /*1aa0*/  FADD R14, R14, 1 ;  /* 0x3f8000000e0e7421 */ /* 0x000fe20000000000 */
[----:B------:R-:W-:Y:S01]  /*1ab0*/  FMUL R6, R6, R13 ;  /* 0x0000000d06067220 */ /* 0x000fe20000400000 */
[----:B------:R-:W-:Y:S01]  /*1ac0*/  FMUL R4, R4, R15 ;  /* 0x0000000f04047220 */ /* 0x000fe20000400000 */
[----:B------:R-:W-:Y:S01]  /*1ad0*/  FMUL R8, R37, R8 ;  /* 0x0000000825087220 */ /* 0x000fe20000400000 */
[----:B------:R-:W-:Y:S01]  /*1ae0*/  FMUL R10, R10, R11 ;  /* 0x0000000b0a0a7220 */ /* 0x000fe20000400000 */
[----:B------:R-:W-:Y:S01]  /*1af0*/  FMUL R9, R9, R12 ;  /* 0x0000000c09097220 */ /* 0x000fe20000400000 */
[----:B------:R-:W-:Y:S01]  /*1b00*/  FMUL R5, R5, R14 ;  /* 0x0000000e05057220 */ /* 0x000fe20000400000 */
[----:B------:R-:W-:-:S02]  /*1b10*/  F2FP.BF16.F32.PACK_AB R6, R7, R6 ;  /* 0x000000060706723e */ /* 0x000fc400000010ff */
[----:B------:R-:W-:Y:S02]  /*1b20*/  F2FP.BF16.F32.PACK_AB R7, R19, R4 ;  /* 0x000000041307723e */ /* 0x000fe400000010ff */
[----:B------:R-:W-:Y:S02]  /*1b30*/  F2FP.BF16.F32.PACK_AB R4, R9, R8 ;  /* 0x000000080904723e */ /* 0x000fe400000010ff */
[----:B------:R-:W-:-:S05]  /*1b40*/  F2FP.BF16.F32.PACK_AB R5, R5, R10 ;  /* 0x0000000a0505723e */ /* 0x000fca00000010ff */
[----:B------:R0:W-:Y:S01]  /*1b50*/  @P2 STG.E.128 [R34.64], R4 ;  /* 0x0000000422002986 */ /* 0x0001e2000c101d06 */
[----:B------:R-:W-:Y:S05]  /*1b60*/  @P0 BRA `(.L_x_1) ;  /* 0xfffff74000000947 */ /* 0x000fea000383ffff */
[----:B------:R-:W-:Y:S05]  /*1b70*/  EXIT ;  /* 0x000000000000794d */ /* 0x000fea0003800000 */
.L_x_2:
[----:B------:R-:W-:-:S00]  /*1b80*/  BRA `(.L_x_2) ;  /* 0xfffffff000007947 */ /* 0x000fc0000383ffff */
[----:B------:R-:W-:-:S00]  /*1b90*/  NOP ;  /* 0x0000000000007918 */ /* 0x000fc00000000000 */
        /* <DEDUP_REMOVED lines=14> */
.L_x_3:


//--------------------- .nv.global.init           --------------------------
	.section	.nv.global.init,"aw",@progbits
.nv.global.init:
	.type		_$_str,@object
	.size		_$_str,(.L_0 - _$_str)
_$_str:
        /*0000*/ 	.byte	0x5f, 0x5f, 0x43, 0x55, 0x44, 0x41, 0x5f, 0x46, 0x54, 0x5a, 0x00
.L_0:


//--------------------- .nv.shared.triton__0d1d2d3d4d5d67de --------------------------
	.section	.nv.shared.triton__0d1d2d3d4d5d67de,"aw",@nobits
	.align	16
